//
// Generated by NVIDIA NVVM Compiler
//
// Compiler Build ID: CL-36424714
// Cuda compilation tools, release 13.0, V13.0.88
// Based on NVVM 20.0.0
//

.version 9.0
.target sm_100
.address_size 64

	// .globl	_Z14MatrixMultiplyPfS_S_

.visible .entry _Z14MatrixMultiplyPfS_S_(
	.param .u64 .ptr .align 1 _Z14MatrixMultiplyPfS_S__param_0,
	.param .u64 .ptr .align 1 _Z14MatrixMultiplyPfS_S__param_1,
	.param .u64 .ptr .align 1 _Z14MatrixMultiplyPfS_S__param_2
)
{
	.reg .pred 	%p<2>;
	.reg .b32 	%r<12>;
	.reg .b32 	%f<22>;
	.reg .b64 	%rd<13>;

	ld.param.u64 	%rd1, [_Z14MatrixMultiplyPfS_S__param_0];
	ld.param.u64 	%rd2, [_Z14MatrixMultiplyPfS_S__param_1];
	ld.param.u64 	%rd3, [_Z14MatrixMultiplyPfS_S__param_2];
	mov.u32 	%r3, %ctaid.y;
	mov.u32 	%r4, %ntid.y;
	mov.u32 	%r5, %tid.y;
	mad.lo.s32 	%r1, %r3, %r4, %r5;
	mov.u32 	%r6, %ctaid.x;
	mov.u32 	%r7, %ntid.x;
	mov.u32 	%r8, %tid.x;
	mad.lo.s32 	%r2, %r6, %r7, %r8;
	max.u32 	%r9, %r1, %r2;
	setp.gt.u32 	%p1, %r9, 6;
	@%p1 bra 	$L__BB0_2;
	cvta.to.global.u64 	%rd4, %rd3;
	cvta.to.global.u64 	%rd5, %rd1;
	cvta.to.global.u64 	%rd6, %rd2;
	mul.lo.s32 	%r10, %r1, 7;
	mul.wide.u32 	%rd7, %r10, 4;
	add.s64 	%rd8, %rd5, %rd7;
	ld.global.f32 	%f1, [%rd8];
	mul.wide.u32 	%rd9, %r2, 4;
	add.s64 	%rd10, %rd6, %rd9;
	ld.global.f32 	%f2, [%rd10];
	fma.rn.f32 	%f3, %f1, %f2, 0f00000000;
	ld.global.f32 	%f4, [%rd8+4];
	ld.global.f32 	%f5, [%rd10+28];
	fma.rn.f32 	%f6, %f4, %f5, %f3;
	ld.global.f32 	%f7, [%rd8+8];
	ld.global.f32 	%f8, [%rd10+56];
	fma.rn.f32 	%f9, %f7, %f8, %f6;
	ld.global.f32 	%f10, [%rd8+12];
	ld.global.f32 	%f11, [%rd10+84];
	fma.rn.f32 	%f12, %f10, %f11, %f9;
	ld.global.f32 	%f13, [%rd8+16];
	ld.global.f32 	%f14, [%rd10+112];
	fma.rn.f32 	%f15, %f13, %f14, %f12;
	ld.global.f32 	%f16, [%rd8+20];
	ld.global.f32 	%f17, [%rd10+140];
	fma.rn.f32 	%f18, %f16, %f17, %f15;
	ld.global.f32 	%f19, [%rd8+24];
	ld.global.f32 	%f20, [%rd10+168];
	fma.rn.f32 	%f21, %f19, %f20, %f18;
	add.s32 	%r11, %r10, %r2;
	mul.wide.u32 	%rd11, %r11, 4;
	add.s64 	%rd12, %rd4, %rd11;
	st.global.f32 	[%rd12], %f21;
$L__BB0_2:
	ret;

}


// ===== COMPILED SASS (sm_100) =====

	.target	sm_100

	.elftype	@"ET_EXEC"


//--------------------- .note.nv.tkinfo           --------------------------
	.section	.note.nv.tkinfo,"",@"SHT_NOTE"
	.sectionflags	@"SHF_NOTE_NV_TKINFO"
	.tkinfo
        /*0018*/ 	.word	0x00000002
        /*0030*/ 	.string	""
        /*0030*/ 	.string	"ptxas"
        /*0030*/ 	.string	"Cuda compilation tools, release 13.0, V13.0.88"
        /*0030*/ 	.string	"Build cuda_13.0.r13.0/compiler.36424714_0"
        /*0030*/ 	.string	"-arch sm_100 -m 64 "



//--------------------- .note.nv.cuinfo           --------------------------
	.section	.note.nv.cuinfo,"",@"SHT_NOTE"
	.sectionflags	@"SHF_NOTE_NV_CUINFO"
        /*0018*/ 	.short	0x0002
        /*001a*/ 	.short	0x0064
        /*001c*/ 	.short	0x0082
	.zero		2


//--------------------- .nv.info                  --------------------------
	.section	.nv.info,"",@"SHT_CUDA_INFO"
	.align	4


	//----- nvinfo : EIATTR_REGCOUNT
	.align		4
        /*0000*/ 	.byte	0x04, 0x2f
        /*0002*/ 	.short	(.L_1 - .L_0)
	.align		4
.L_0:
        /*0004*/ 	.word	index@(_Z14MatrixMultiplyPfS_S_)
        /*0008*/ 	.word	0x0000001a


	//----- nvinfo : EIATTR_FRAME_SIZE
	.align		4
.L_1:
        /*000c*/ 	.byte	0x04, 0x11
        /*000e*/ 	.short	(.L_3 - .L_2)
	.align		4
.L_2:
        /*0010*/ 	.word	index@(_Z14MatrixMultiplyPfS_S_)
        /*0014*/ 	.word	0x00000000


	//----- nvinfo : EIATTR_MIN_STACK_SIZE
	.align		4
.L_3:
        /*0018*/ 	.byte	0x04, 0x12
        /*001a*/ 	.short	(.L_5 - .L_4)
	.align		4
.L_4:
        /*001c*/ 	.word	index@(_Z14MatrixMultiplyPfS_S_)
        /*0020*/ 	.word	0x00000000
.L_5:


//--------------------- .nv.compat                --------------------------
	.section	.nv.compat,"",@"SHT_CUDA_COMPAT_INFO"
	.align	4
        /*0000*/ 	.byte	0x02, 0x09, 0x00, 0x00, 0x02, 0x02, 0x01, 0x00, 0x02, 0x05, 0x05, 0x00, 0x03, 0x07, 0x01, 0x01
        /*0010*/ 	.byte	0x02, 0x03, 0x00, 0x00, 0x02, 0x06, 0x01, 0x00, 0x04, 0x0b, 0x08, 0x00, 0x09, 0x00, 0x00, 0x00
        /*0020*/ 	.byte	0x00, 0x00, 0x00, 0x00


//--------------------- .nv.info._Z14MatrixMultiplyPfS_S_ --------------------------
	.section	.nv.info._Z14MatrixMultiplyPfS_S_,"",@"SHT_CUDA_INFO"
	.sectionflags	@""
	.align	4


	//----- nvinfo : EIATTR_CUDA_API_VERSION
	.align		4
        /*0000*/ 	.byte	0x04, 0x37
        /*0002*/ 	.short	(.L_7 - .L_6)
.L_6:
        /*0004*/ 	.word	0x00000082


	//----- nvinfo : EIATTR_KPARAM_INFO
	.align		4
.L_7:
        /*0008*/ 	.byte	0x04, 0x17
        /*000a*/ 	.short	(.L_9 - .L_8)
.L_8:
        /*000c*/ 	.word	0x00000000
        /*0010*/ 	.short	0x0002
        /*0012*/ 	.short	0x0010
        /*0014*/ 	.byte	0x00, 0xf5, 0x21, 0x00


	//----- nvinfo : EIATTR_KPARAM_INFO
	.align		4
.L_9:
        /*0018*/ 	.byte	0x04, 0x17
        /*001a*/ 	.short	(.L_11 - .L_10)
.L_10:
        /*001c*/ 	.word	0x00000000
        /*0020*/ 	.short	0x0001
        /*0022*/ 	.short	0x0008
        /*0024*/ 	.byte	0x00, 0xf5, 0x21, 0x00


	//----- nvinfo : EIATTR_KPARAM_INFO
	.align		4
.L_11:
        /*0028*/ 	.byte	0x04, 0x17
        /*002a*/ 	.short	(.L_13 - .L_12)
.L_12:
        /*002c*/ 	.word	0x00000000
        /*0030*/ 	.short	0x0000
        /*0032*/ 	.short	0x0000
        /*0034*/ 	.byte	0x00, 0xf5, 0x21, 0x00


	//----- nvinfo : EIATTR_SPARSE_MMA_MASK
	.align		4
.L_13:
        /*0038*/ 	.byte	0x03, 0x50
        /*003a*/ 	.short	0x0000


	//----- nvinfo : EIATTR_MAXREG_COUNT
	.align		4
        /*003c*/ 	.byte	0x03, 0x1b
        /*003e*/ 	.short	0x00ff


	//----- nvinfo : EIATTR_MERCURY_ISA_VERSION
	.align		4
        /*0040*/ 	.byte	0x03, 0x5f
        /*0042*/ 	.short	0x0101


	//----- nvinfo : EIATTR_VRC_CTA_INIT_COUNT
	.align		4
        /*0044*/ 	.byte	0x02, 0x4a
	.zero		1
	.zero		1


	//----- nvinfo : EIATTR_EXIT_INSTR_OFFSETS
	.align		4
        /*0048*/ 	.byte	0x04, 0x1c
        /*004a*/ 	.short	(.L_15 - .L_14)


	//   ....[0]....
.L_14:
        /*004c*/ 	.word	0x000000b0


	//   ....[1]....
        /*0050*/ 	.word	0x000002b0


	//----- nvinfo : EIATTR_CBANK_PARAM_SIZE
	.align		4
.L_15:
        /*0054*/ 	.byte	0x03, 0x19
        /*0056*/ 	.short	0x0018


	//----- nvinfo : EIATTR_PARAM_CBANK
	.align		4
        /*0058*/ 	.byte	0x04, 0x0a
        /*005a*/ 	.short	(.L_17 - .L_16)
	.align		4
.L_16:
        /*005c*/ 	.word	index@(.nv.constant0._Z14MatrixMultiplyPfS_S_)
        /*0060*/ 	.short	0x0380
        /*0062*/ 	.short	0x0018


	//----- nvinfo : EIATTR_SW_WAR
	.align		4
.L_17:
        /*0064*/ 	.byte	0x04, 0x36
        /*0066*/ 	.short	(.L_19 - .L_18)
.L_18:
        /*0068*/ 	.word	0x00000008
.L_19:


//--------------------- .nv.callgraph             --------------------------
	.section	.nv.callgraph,"",@"SHT_CUDA_CALLGRAPH"
	.align	4
	.sectionentsize	8
	.align		4
        /*0000*/ 	.word	0x00000000
	.align		4
        /*0004*/ 	.word	0xffffffff
	.align		4
        /*0008*/ 	.word	0x00000000
	.align		4
        /*000c*/ 	.word	0xfffffffe
	.align		4
        /*0010*/ 	.word	0x00000000
	.align		4
        /*0014*/ 	.word	0xfffffffd
	.align		4
        /*0018*/ 	.word	0x00000000
	.align		4
        /*001c*/ 	.word	0xfffffffc


//--------------------- .text._Z14MatrixMultiplyPfS_S_ --------------------------
	.section	.text._Z14MatrixMultiplyPfS_S_,"ax",@progbits
	.align	128
        .global         _Z14MatrixMultiplyPfS_S_
        .type           _Z14MatrixMultiplyPfS_S_,@function
        .size           _Z14MatrixMultiplyPfS_S_,(.L_x_1 - _Z14MatrixMultiplyPfS_S_)
        .other          _Z14MatrixMultiplyPfS_S_,@"STO_CUDA_ENTRY STV_DEFAULT"
_Z14MatrixMultiplyPfS_S_:
.text._Z14MatrixMultiplyPfS_S_:
[----:B------:R-:W-:Y:S01]  /*0000*/  LDC R1, c[0x0][0x37c] ;  /* 0x0000df00ff017b82 */ /* 0x000fe20000000800 */
[----:B------:R-:W0:Y:S07]  /*0010*/  S2R R0, SR_TID.Y ;  /* 0x0000000000007919 */ /* 0x000e2e0000002200 */
[----:B------:R-:W0:Y:S01]  /*0020*/  LDC R9, c[0x0][0x364] ;  /* 0x0000d900ff097b82 */ /* 0x000e220000000800 */
[----:B------:R-:W1:Y:S07]  /*0030*/  S2R R3, SR_TID.X ;  /* 0x0000000000037919 */ /* 0x000e6e0000002100 */
[----:B------:R-:W0:Y:S08]  /*0040*/  S2UR UR4, SR_CTAID.Y ;  /* 0x00000000000479c3 */ /* 0x000e300000002600 */
[----:B------:R-:W1:Y:S08]  /*0050*/  S2UR UR5, SR_CTAID.X ;  /* 0x00000000000579c3 */ /* 0x000e700000002500 */
[----:B------:R-:W1:Y:S01]  /*0060*/  LDC R8, c[0x0][0x360] ;  /* 0x0000d800ff087b82 */ /* 0x000e620000000800 */
[----:B0-----:R-:W-:-:S02]  /*0070*/  IMAD R9, R9, UR4, R0 ;  /* 0x0000000409097c24 */ /* 0x001fc4000f8e0200 */
[----:B-1----:R-:W-:-:S05]  /*0080*/  IMAD R8, R8, UR5, R3 ;  /* 0x0000000508087c24 */ /* 0x002fca000f8e0203 */
[----:B------:R-:W-:-:S04]  /*0090*/  VIMNMX.U32 R0, PT, PT, R9, R8, !PT ;  /* 0x0000000809007248 */ /* 0x000fc80007fe0000 */
[----:B------:R-:W-:-:S13]  /*00a0*/  ISETP.GT.U32.AND P0, PT, R0, 0x6, PT ;  /* 0x000000060000780c */ /* 0x000fda0003f04070 */
[----:B------:R-:W-:Y:S05]  /*00b0*/  @P0 EXIT ;  /* 0x000000000000094d */ /* 0x000fea0003800000 */
[----:B------:R-:W0:Y:S01]  /*00c0*/  LDC.64 R4, c[0x0][0x380] ;  /* 0x0000e000ff047b82 */ /* 0x000e220000000a00 */
[----:B------:R-:W1:Y:S01]  /*00d0*/  LDCU.64 UR4, c[0x0][0x358] ;  /* 0x00006b00ff0477ac */ /* 0x000e620008000a00 */
[----:B------:R-:W-:-:S06]  /*00e0*/  LEA R9, R9, -R9, 0x3 ;  /* 0x8000000909097211 */ /* 0x000fcc00078e18ff */
[----:B------:R-:W2:Y:S08]  /*00f0*/  LDC.64 R6, c[0x0][0x388] ;  /* 0x0000e200ff067b82 */ /* 0x000eb00000000a00 */
[----:B------:R-:W3:Y:S01]  /*0100*/  LDC.64 R2, c[0x0][0x390] ;  /* 0x0000e400ff027b82 */ /* 0x000ee20000000a00 */
[----:B0-----:R-:W-:-:S05]  /*0110*/  IMAD.WIDE.U32 R4, R9, 0x4, R4 ;  /* 0x0000000409047825 */ /* 0x001fca00078e0004 */
[----:B-1----:R-:W4:Y:S01]  /*0120*/  LDG.E R0, desc[UR4][R4.64] ;  /* 0x0000000404007981 */ /* 0x002f22000c1e1900 */
[----:B--2---:R-:W-:-:S03]  /*0130*/  IMAD.WIDE.U32 R6, R8, 0x4, R6 ;  /* 0x0000000408067825 */ /* 0x004fc600078e0006 */
[----:B------:R-:W2:Y:S04]  /*0140*/  LDG.E R13, desc[UR4][R4.64+0x4] ;  /* 0x00000404040d7981 */ /* 0x000ea8000c1e1900 */
[----:B------:R-:W4:Y:S04]  /*0150*/  LDG.E R11, desc[UR4][R6.64] ;  /* 0x00000004060b7981 */ /* 0x000f28000c1e1900 */
[----:B------:R-:W2:Y:S04]  /*0160*/  LDG.E R10, desc[UR4][R6.64+0x1c] ;  /* 0x00001c04060a7981 */ /* 0x000ea8000c1e1900 */
[----:B------:R-:W5:Y:S04]  /*0170*/  LDG.E R15, desc[UR4][R4.64+0x8] ;  /* 0x00000804040f7981 */ /* 0x000f68000c1e1900 */
        /* <DEDUP_REMOVED lines=8> */
[----:B------:R-:W5:Y:S01]  /*0200*/  LDG.E R20, desc[UR4][R6.64+0xa8] ;  /* 0x0000a80406147981 */ /* 0x000f62000c1e1900 */
[----:B------:R-:W-:-:S05]  /*0210*/  IADD3 R9, PT, PT, R8, R9, RZ ;  /* 0x0000000908097210 */ /* 0x000fca0007ffe0ff */
[----:B---3--:R-:W-:-:S04]  /*0220*/  IMAD.WIDE.U32 R2, R9, 0x4, R2 ;  /* 0x0000000409027825 */ /* 0x008fc800078e0002 */
[----:B----4-:R-:W-:-:S04]  /*0230*/  FFMA R0, R0, R11, RZ ;  /* 0x0000000b00007223 */ /* 0x010fc800000000ff */
[----:B--2---:R-:W-:-:S04]  /*0240*/  FFMA R0, R13, R10, R0 ;  /* 0x0000000a0d007223 */ /* 0x004fc80000000000 */
[----:B-----5:R-:W-:-:S04]  /*0250*/  FFMA R0, R15, R12, R0 ;  /* 0x0000000c0f007223 */ /* 0x020fc80000000000 */
[----:B------:R-:W-:-:S04]  /*0260*/  FFMA R0, R17, R14, R0 ;  /* 0x0000000e11007223 */ /* 0x000fc80000000000 */
[----:B------:R-:W-:-:S04]  /*0270*/  FFMA R0, R19, R16, R0 ;  /* 0x0000001013007223 */ /* 0x000fc80000000000 */
[----:B------:R-:W-:-:S04]  /*0280*/  FFMA R0, R21, R18, R0 ;  /* 0x0000001215007223 */ /* 0x000fc80000000000 */
[----:B------:R-:W-:-:S05]  /*0290*/  FFMA R23, R23, R20, R0 ;  /* 0x0000001417177223 */ /* 0x000fca0000000000 */
[----:B------:R-:W-:Y:S01]  /*02a0*/  STG.E desc[UR4][R2.64], R23 ;  /* 0x0000001702007986 */ /* 0x000fe2000c101904 */
[----:B------:R-:W-:Y:S05]  /*02b0*/  EXIT ;  /* 0x000000000000794d */ /* 0x000fea0003800000 */
.L_x_0:
[----:B------:R-:W-:-:S00]  /*02c0*/  BRA `(.L_x_0) ;  /* 0xfffffffc00fc7947 */ /* 0x000fc0000383ffff */
[----:B------:R-:W-:-:S00]  /*02d0*/  NOP ;  /* 0x0000000000007918 */ /* 0x000fc00000000000 */
        /* <DEDUP_REMOVED lines=10> */
.L_x_1:


//--------------------- .nv.shared.reserved.0     --------------------------
	.section	.nv.shared.reserved.0,"aw",@nobits
	.weak		__nv_reservedSMEM_offset_0_alias
	.size		__nv_reservedSMEM_offset_0_alias, 0, 64
	.other		__nv_reservedSMEM_offset_0_alias,@"STO_CUDA_RESERVED_SHARED STV_DEFAULT"
__nv_reservedSMEM_offset_0_alias:
	.zero		0
	.zero		64


//--------------------- .nv.constant0._Z14MatrixMultiplyPfS_S_ --------------------------
	.section	.nv.constant0._Z14MatrixMultiplyPfS_S_,"a",@progbits
	.sectionflags	@""
	.align	4
.nv.constant0._Z14MatrixMultiplyPfS_S_:
	.zero		920


//--------------------- SYMBOLS --------------------------

	.type		.nv.reservedSmem.offset0,@object
	.size		.nv.reservedSmem.offset0,0x4
